//
// Generated by NVIDIA NVVM Compiler
//
// Compiler Build ID: CL-36424714
// Cuda compilation tools, release 13.0, V13.0.88
// Based on NVVM 20.0.0
//

.version 9.0
.target sm_100
.address_size 64

	// .globl	_Z16two_matrix_timesPKiS0_Piii

.visible .entry _Z16two_matrix_timesPKiS0_Piii(
	.param .u64 .ptr .align 1 _Z16two_matrix_timesPKiS0_Piii_param_0,
	.param .u64 .ptr .align 1 _Z16two_matrix_timesPKiS0_Piii_param_1,
	.param .u64 .ptr .align 1 _Z16two_matrix_timesPKiS0_Piii_param_2,
	.param .u32 _Z16two_matrix_timesPKiS0_Piii_param_3,
	.param .u32 _Z16two_matrix_timesPKiS0_Piii_param_4
)
{
	.reg .pred 	%p<2>;
	.reg .b32 	%r<13>;
	.reg .b64 	%rd<10>;

	ld.param.u64 	%rd1, [_Z16two_matrix_timesPKiS0_Piii_param_0];
	ld.param.u64 	%rd2, [_Z16two_matrix_timesPKiS0_Piii_param_1];
	ld.param.u64 	%rd3, [_Z16two_matrix_timesPKiS0_Piii_param_2];
	ld.param.u32 	%r2, [_Z16two_matrix_timesPKiS0_Piii_param_3];
	ld.param.u32 	%r3, [_Z16two_matrix_timesPKiS0_Piii_param_4];
	mov.u32 	%r4, %ctaid.x;
	mov.u32 	%r5, %ntid.x;
	mov.u32 	%r6, %tid.x;
	mad.lo.s32 	%r1, %r4, %r5, %r6;
	mul.lo.s32 	%r7, %r3, %r2;
	setp.ge.s32 	%p1, %r1, %r7;
	@%p1 bra 	$L__BB0_2;
	cvta.to.global.u64 	%rd4, %rd1;
	cvta.to.global.u64 	%rd5, %rd2;
	cvta.to.global.u64 	%rd6, %rd3;
	mul.wide.s32 	%rd7, %r1, 4;
	add.s64 	%rd8, %rd4, %rd7;
	ld.global.u32 	%r8, [%rd8];
	add.s64 	%rd9, %rd5, %rd7;
	ld.global.u32 	%r9, [%rd9];
	sub.s32 	%r10, %r8, %r9;
	mul.lo.s32 	%r11, %r10, %r10;
	atom.global.add.u32 	%r12, [%rd6], %r11;
	bar.sync 	0;
$L__BB0_2:
	ret;

}


// ===== COMPILED SASS (sm_100) =====

	.target	sm_100

	.elftype	@"ET_EXEC"


//--------------------- .note.nv.tkinfo           --------------------------
	.section	.note.nv.tkinfo,"",@"SHT_NOTE"
	.sectionflags	@"SHF_NOTE_NV_TKINFO"
	.tkinfo
        /*0018*/ 	.word	0x00000002
        /*0030*/ 	.string	""
        /*0030*/ 	.string	"ptxas"
        /*0030*/ 	.string	"Cuda compilation tools, release 13.0, V13.0.88"
        /*0030*/ 	.string	"Build cuda_13.0.r13.0/compiler.36424714_0"
        /*0030*/ 	.string	"-arch sm_100 -m 64 "



//--------------------- .note.nv.cuinfo           --------------------------
	.section	.note.nv.cuinfo,"",@"SHT_NOTE"
	.sectionflags	@"SHF_NOTE_NV_CUINFO"
        /*0018*/ 	.short	0x0002
        /*001a*/ 	.short	0x0064
        /*001c*/ 	.short	0x0082
	.zero		2


//--------------------- .nv.info                  --------------------------
	.section	.nv.info,"",@"SHT_CUDA_INFO"
	.align	4


	//----- nvinfo : EIATTR_REGCOUNT
	.align		4
        /*0000*/ 	.byte	0x04, 0x2f
        /*0002*/ 	.short	(.L_1 - .L_0)
	.align		4
.L_0:
        /*0004*/ 	.word	index@(_Z16two_matrix_timesPKiS0_Piii)
        /*0008*/ 	.word	0x0000000c


	//----- nvinfo : EIATTR_FRAME_SIZE
	.align		4
.L_1:
        /*000c*/ 	.byte	0x04, 0x11
        /*000e*/ 	.short	(.L_3 - .L_2)
	.align		4
.L_2:
        /*0010*/ 	.word	index@(_Z16two_matrix_timesPKiS0_Piii)
        /*0014*/ 	.word	0x00000000


	//----- nvinfo : EIATTR_MIN_STACK_SIZE
	.align		4
.L_3:
        /*0018*/ 	.byte	0x04, 0x12
        /*001a*/ 	.short	(.L_5 - .L_4)
	.align		4
.L_4:
        /*001c*/ 	.word	index@(_Z16two_matrix_timesPKiS0_Piii)
        /*0020*/ 	.word	0x00000000
.L_5:


//--------------------- .nv.compat                --------------------------
	.section	.nv.compat,"",@"SHT_CUDA_COMPAT_INFO"
	.align	4
        /*0000*/ 	.byte	0x02, 0x09, 0x00, 0x00, 0x02, 0x02, 0x01, 0x00, 0x02, 0x05, 0x05, 0x00, 0x03, 0x07, 0x01, 0x01
        /*0010*/ 	.byte	0x02, 0x03, 0x00, 0x00, 0x02, 0x06, 0x01, 0x00, 0x04, 0x0b, 0x08, 0x00, 0x09, 0x00, 0x00, 0x00
        /*0020*/ 	.byte	0x00, 0x00, 0x00, 0x00


//--------------------- .nv.info._Z16two_matrix_timesPKiS0_Piii --------------------------
	.section	.nv.info._Z16two_matrix_timesPKiS0_Piii,"",@"SHT_CUDA_INFO"
	.sectionflags	@""
	.align	4


	//----- nvinfo : EIATTR_CUDA_API_VERSION
	.align		4
        /*0000*/ 	.byte	0x04, 0x37
        /*0002*/ 	.short	(.L_7 - .L_6)
.L_6:
        /*0004*/ 	.word	0x00000082


	//----- nvinfo : EIATTR_KPARAM_INFO
	.align		4
.L_7:
        /*0008*/ 	.byte	0x04, 0x17
        /*000a*/ 	.short	(.L_9 - .L_8)
.L_8:
        /*000c*/ 	.word	0x00000000
        /*0010*/ 	.short	0x0004
        /*0012*/ 	.short	0x001c
        /*0014*/ 	.byte	0x00, 0xf0, 0x11, 0x00


	//----- nvinfo : EIATTR_KPARAM_INFO
	.align		4
.L_9:
        /*0018*/ 	.byte	0x04, 0x17
        /*001a*/ 	.short	(.L_11 - .L_10)
.L_10:
        /*001c*/ 	.word	0x00000000
        /*0020*/ 	.short	0x0003
        /*0022*/ 	.short	0x0018
        /*0024*/ 	.byte	0x00, 0xf0, 0x11, 0x00


	//----- nvinfo : EIATTR_KPARAM_INFO
	.align		4
.L_11:
        /*0028*/ 	.byte	0x04, 0x17
        /*002a*/ 	.short	(.L_13 - .L_12)
.L_12:
        /*002c*/ 	.word	0x00000000
        /*0030*/ 	.short	0x0002
        /*0032*/ 	.short	0x0010
        /*0034*/ 	.byte	0x00, 0xf5, 0x21, 0x00


	//----- nvinfo : EIATTR_KPARAM_INFO
	.align		4
.L_13:
        /*0038*/ 	.byte	0x04, 0x17
        /*003a*/ 	.short	(.L_15 - .L_14)
.L_14:
        /*003c*/ 	.word	0x00000000
        /*0040*/ 	.short	0x0001
        /*0042*/ 	.short	0x0008
        /*0044*/ 	.byte	0x00, 0xf5, 0x21, 0x00


	//----- nvinfo : EIATTR_KPARAM_INFO
	.align		4
.L_15:
        /*0048*/ 	.byte	0x04, 0x17
        /*004a*/ 	.short	(.L_17 - .L_16)
.L_16:
        /*004c*/ 	.word	0x00000000
        /*0050*/ 	.short	0x0000
        /*0052*/ 	.short	0x0000
        /*0054*/ 	.byte	0x00, 0xf5, 0x21, 0x00


	//----- nvinfo : EIATTR_SPARSE_MMA_MASK
	.align		4
.L_17:
        /*0058*/ 	.byte	0x03, 0x50
        /*005a*/ 	.short	0x0000


	//----- nvinfo : EIATTR_MAXREG_COUNT
	.align		4
        /*005c*/ 	.byte	0x03, 0x1b
        /*005e*/ 	.short	0x00ff


	//----- nvinfo : EIATTR_NUM_BARRIERS
	.align		4
        /*0060*/ 	.byte	0x02, 0x4c
        /*0062*/ 	.byte	0x01
	.zero		1


	//----- nvinfo : EIATTR_MERCURY_ISA_VERSION
	.align		4
        /*0064*/ 	.byte	0x03, 0x5f
        /*0066*/ 	.short	0x0101


	//----- nvinfo : EIATTR_INT_WARP_WIDE_INSTR_OFFSETS
	.align		4
        /*0068*/ 	.byte	0x04, 0x31
        /*006a*/ 	.short	(.L_19 - .L_18)


	//   ....[0]....
.L_18:
        /*006c*/ 	.word	0x00000120


	//   ....[1]....
        /*0070*/ 	.word	0x00000170


	//----- nvinfo : EIATTR_VRC_CTA_INIT_COUNT
	.align		4
.L_19:
        /*0074*/ 	.byte	0x02, 0x4a
	.zero		1
	.zero		1


	//----- nvinfo : EIATTR_EXIT_INSTR_OFFSETS
	.align		4
        /*0078*/ 	.byte	0x04, 0x1c
        /*007a*/ 	.short	(.L_21 - .L_20)


	//   ....[0]....
.L_20:
        /*007c*/ 	.word	0x00000080


	//   ....[1]....
        /*0080*/ 	.word	0x000001b0


	//----- nvinfo : EIATTR_CBANK_PARAM_SIZE
	.align		4
.L_21:
        /*0084*/ 	.byte	0x03, 0x19
        /*0086*/ 	.short	0x0020


	//----- nvinfo : EIATTR_PARAM_CBANK
	.align		4
        /*0088*/ 	.byte	0x04, 0x0a
        /*008a*/ 	.short	(.L_23 - .L_22)
	.align		4
.L_22:
        /*008c*/ 	.word	index@(.nv.constant0._Z16two_matrix_timesPKiS0_Piii)
        /*0090*/ 	.short	0x0380
        /*0092*/ 	.short	0x0020


	//----- nvinfo : EIATTR_SW_WAR
	.align		4
.L_23:
        /*0094*/ 	.byte	0x04, 0x36
        /*0096*/ 	.short	(.L_25 - .L_24)
.L_24:
        /*0098*/ 	.word	0x00000008
.L_25:


//--------------------- .nv.callgraph             --------------------------
	.section	.nv.callgraph,"",@"SHT_CUDA_CALLGRAPH"
	.align	4
	.sectionentsize	8
	.align		4
        /*0000*/ 	.word	0x00000000
	.align		4
        /*0004*/ 	.word	0xffffffff
	.align		4
        /*0008*/ 	.word	0x00000000
	.align		4
        /*000c*/ 	.word	0xfffffffe
	.align		4
        /*0010*/ 	.word	0x00000000
	.align		4
        /*0014*/ 	.word	0xfffffffd
	.align		4
        /*0018*/ 	.word	0x00000000
	.align		4
        /*001c*/ 	.word	0xfffffffc


//--------------------- .text._Z16two_matrix_timesPKiS0_Piii --------------------------
	.section	.text._Z16two_matrix_timesPKiS0_Piii,"ax",@progbits
	.align	128
        .global         _Z16two_matrix_timesPKiS0_Piii
        .type           _Z16two_matrix_timesPKiS0_Piii,@function
        .size           _Z16two_matrix_timesPKiS0_Piii,(.L_x_1 - _Z16two_matrix_timesPKiS0_Piii)
        .other          _Z16two_matrix_timesPKiS0_Piii,@"STO_CUDA_ENTRY STV_DEFAULT"
_Z16two_matrix_timesPKiS0_Piii:
.text._Z16two_matrix_timesPKiS0_Piii:
[----:B------:R-:W-:Y:S01]  /*0000*/  LDC R1, c[0x0][0x37c] ;  /* 0x0000df00ff017b82 */ /* 0x000fe20000000800 */
[----:B------:R-:W0:Y:S07]  /*0010*/  S2R R0, SR_TID.X ;  /* 0x0000000000007919 */ /* 0x000e2e0000002100 */
[----:B------:R-:W0:Y:S01]  /*0020*/  S2UR UR6, SR_CTAID.X ;  /* 0x00000000000679c3 */ /* 0x000e220000002500 */
[----:B------:R-:W1:Y:S07]  /*0030*/  LDCU.64 UR4, c[0x0][0x398] ;  /* 0x00007300ff0477ac */ /* 0x000e6e0008000a00 */
[----:B------:R-:W0:Y:S01]  /*0040*/  LDC R7, c[0x0][0x360] ;  /* 0x0000d800ff077b82 */ /* 0x000e220000000800 */
[----:B-1----:R-:W-:Y:S01]  /*0050*/  UIMAD UR4, UR5, UR4, URZ ;  /* 0x00000004050472a4 */ /* 0x002fe2000f8e02ff */
[----:B0-----:R-:W-:-:S05]  /*0060*/  IMAD R7, R7, UR6, R0 ;  /* 0x0000000607077c24 */ /* 0x001fca000f8e0200 */
[----:B------:R-:W-:-:S13]  /*0070*/  ISETP.GE.AND P0, PT, R7, UR4, PT ;  /* 0x0000000407007c0c */ /* 0x000fda000bf06270 */
[----:B------:R-:W-:Y:S05]  /*0080*/  @P0 EXIT ;  /* 0x000000000000094d */ /* 0x000fea0003800000 */
[----:B------:R-:W0:Y:S01]  /*0090*/  LDC.64 R2, c[0x0][0x380] ;  /* 0x0000e000ff027b82 */ /* 0x000e220000000a00 */
[----:B------:R-:W1:Y:S07]  /*00a0*/  LDCU.64 UR6, c[0x0][0x358] ;  /* 0x00006b00ff0677ac */ /* 0x000e6e0008000a00 */
[----:B------:R-:W2:Y:S01]  /*00b0*/  LDC.64 R4, c[0x0][0x388] ;  /* 0x0000e200ff047b82 */ /* 0x000ea20000000a00 */
[----:B0-----:R-:W-:-:S06]  /*00c0*/  IMAD.WIDE R2, R7, 0x4, R2 ;  /* 0x0000000407027825 */ /* 0x001fcc00078e0202 */
[----:B-1----:R-:W3:Y:S01]  /*00d0*/  LDG.E R2, desc[UR6][R2.64] ;  /* 0x0000000602027981 */ /* 0x002ee2000c1e1900 */
[----:B--2---:R-:W-:-:S06]  /*00e0*/  IMAD.WIDE R4, R7, 0x4, R4 ;  /* 0x0000000407047825 */ /* 0x004fcc00078e0204 */
[----:B------:R-:W3:Y:S01]  /*00f0*/  LDG.E R5, desc[UR6][R4.64] ;  /* 0x0000000604057981 */ /* 0x000ee2000c1e1900 */
[----:B------:R-:W0:Y:S01]  /*0100*/  S2R R8, SR_LANEID ;  /* 0x0000000000087919 */ /* 0x000e220000000000 */
[----:B------:R-:W1:Y:S01]  /*0110*/  LDC.64 R6, c[0x0][0x390] ;  /* 0x0000e400ff067b82 */ /* 0x000e620000000a00 */
[----:B------:R-:W-:Y:S02]  /*0120*/  VOTEU.ANY UR4, UPT, PT ;  /* 0x0000000000047886 */ /* 0x000fe400038e0100 */
[----:B------:R-:W-:-:S06]  /*0130*/  UFLO.U32 UR4, UR4 ;  /* 0x00000004000472bd */ /* 0x000fcc00080e0000 */
[----:B0-----:R-:W-:Y:S02]  /*0140*/  ISETP.EQ.U32.AND P0, PT, R8, UR4, PT ;  /* 0x0000000408007c0c */ /* 0x001fe4000bf02070 */
[----:B---3--:R-:W-:-:S05]  /*0150*/  IADD3 R0, PT, PT, R2, -R5, RZ ;  /* 0x8000000502007210 */ /* 0x008fca0007ffe0ff */
[----:B------:R-:W-:-:S04]  /*0160*/  IMAD R0, R0, R0, RZ ;  /* 0x0000000000007224 */ /* 0x000fc800078e02ff */
[----:B------:R-:W0:Y:S02]  /*0170*/  REDUX.SUM UR5, R0 ;  /* 0x00000000000573c4 */ /* 0x000e24000000c000 */
[----:B0-----:R-:W-:-:S05]  /*0180*/  MOV R9, UR5 ;  /* 0x0000000500097c02 */ /* 0x001fca0008000f00 */
[----:B-1----:R-:W-:Y:S01]  /*0190*/  @P0 REDG.E.ADD.STRONG.GPU desc[UR6][R6.64], R9 ;  /* 0x000000090600098e */ /* 0x002fe2000c12e106 */
[----:B------:R-:W-:Y:S06]  /*01a0*/  BAR.SYNC.DEFER_BLOCKING 0x0 ;  /* 0x0000000000007b1d */ /* 0x000fec0000010000 */
[----:B------:R-:W-:Y:S05]  /*01b0*/  EXIT ;  /* 0x000000000000794d */ /* 0x000fea0003800000 */
.L_x_0:
[----:B------:R-:W-:-:S00]  /*01c0*/  BRA `(.L_x_0) ;  /* 0xfffffffc00fc7947 */ /* 0x000fc0000383ffff */
[----:B------:R-:W-:-:S00]  /*01d0*/  NOP ;  /* 0x0000000000007918 */ /* 0x000fc00000000000 */
        /* <DEDUP_REMOVED lines=10> */
.L_x_1:


//--------------------- .nv.shared.reserved.0     --------------------------
	.section	.nv.shared.reserved.0,"aw",@nobits
	.weak		__nv_reservedSMEM_offset_0_alias
	.size		__nv_reservedSMEM_offset_0_alias, 0, 64
	.other		__nv_reservedSMEM_offset_0_alias,@"STO_CUDA_RESERVED_SHARED STV_DEFAULT"
__nv_reservedSMEM_offset_0_alias:
	.zero		0
	.zero		64


//--------------------- .nv.constant0._Z16two_matrix_timesPKiS0_Piii --------------------------
	.section	.nv.constant0._Z16two_matrix_timesPKiS0_Piii,"a",@progbits
	.sectionflags	@""
	.align	4
.nv.constant0._Z16two_matrix_timesPKiS0_Piii:
	.zero		928


//--------------------- SYMBOLS --------------------------

	.type		.nv.reservedSmem.offset0,@object
	.size		.nv.reservedSmem.offset0,0x4
